	.headerflags	@"EF_CUDA_TEXMODE_UNIFIED EF_CUDA_64BIT_ADDRESS EF_CUDA_ACCELERATORS EF_CUDA_SM90 EF_CUDA_VIRTUAL_SM(EF_CUDA_SM90)"
	.elftype	@"ET_EXEC"


//--------------------- .nv.info                  --------------------------
	.section	.nv.info,"",@"SHT_CUDA_INFO"
	.align	4


	//----- nvinfo : EIATTR_REGCOUNT
	.align		4
        /*0000*/ 	.byte	0x04, 0x2f
        /*0002*/ 	.short	(.L_3 - .L_2)
	.align		4
.L_2:
        /*0004*/ 	.word	index@(triton_poi_fused__native_batch_norm_legit_no_training__unsafe_index_add_convolution_relu_35)
        /*0008*/ 	.word	0x00000020


	//----- nvinfo : EIATTR_MIN_STACK_SIZE
	.align		4
.L_3:
        /*000c*/ 	.byte	0x04, 0x12
        /*000e*/ 	.short	(.L_5 - .L_4)
	.align		4
.L_4:
        /*0010*/ 	.word	index@(triton_poi_fused__native_batch_norm_legit_no_training__unsafe_index_add_convolution_relu_35)
        /*0014*/ 	.word	0x00000000


	//----- nvinfo : EIATTR_FRAME_SIZE
	.align		4
.L_5:
        /*0018*/ 	.byte	0x04, 0x11
        /*001a*/ 	.short	(.L_7 - .L_6)
	.align		4
.L_6:
        /*001c*/ 	.word	index@(triton_poi_fused__native_batch_norm_legit_no_training__unsafe_index_add_convolution_relu_35)
        /*0020*/ 	.word	0x00000000


	//----- nvinfo : EIATTR_MIN_STACK_SIZE
	.align		4
.L_7:
        /*0024*/ 	.byte	0x04, 0x12
        /*0026*/ 	.short	(.L_9 - .L_8)
	.align		4
.L_8:
        /*0028*/ 	.word	index@(triton_poi_fused__native_batch_norm_legit_no_training__unsafe_index_add_convolution_relu_35)
        /*002c*/ 	.word	0x00000000
.L_9:


//--------------------- .nv.info.triton_poi_fused__native_batch_norm_legit_no_training__unsafe_index_add_convolution_relu_35 --------------------------
	.section	.nv.info.triton_poi_fused__native_batch_norm_legit_no_training__unsafe_index_add_convolution_relu_35,"",@"SHT_CUDA_INFO"
	.sectionflags	@""
	.align	4


	//----- nvinfo : EIATTR_CUDA_API_VERSION
	.align		4
        /*0000*/ 	.byte	0x04, 0x37
        /*0002*/ 	.short	(.L_11 - .L_10)
.L_10:
        /*0004*/ 	.word	0x0000007c


	//----- nvinfo : EIATTR_KPARAM_INFO
	.align		4
.L_11:
        /*0008*/ 	.byte	0x04, 0x17
        /*000a*/ 	.short	(.L_13 - .L_12)
.L_12:
        /*000c*/ 	.word	0x00000000
        /*0010*/ 	.short	0x0010
        /*0012*/ 	.short	0x0080
        /*0014*/ 	.byte	0x00, 0xf0, 0x11, 0x00


	//----- nvinfo : EIATTR_KPARAM_INFO
	.align		4
.L_13:
        /*0018*/ 	.byte	0x04, 0x17
        /*001a*/ 	.short	(.L_15 - .L_14)
.L_14:
        /*001c*/ 	.word	0x00000000
        /*0020*/ 	.short	0x000f
        /*0022*/ 	.short	0x0078
        /*0024*/ 	.byte	0x00, 0xf4, 0x21, 0x00


	//----- nvinfo : EIATTR_KPARAM_INFO
	.align		4
.L_15:
        /*0028*/ 	.byte	0x04, 0x17
        /*002a*/ 	.short	(.L_17 - .L_16)
.L_16:
        /*002c*/ 	.word	0x00000000
        /*0030*/ 	.short	0x000e
        /*0032*/ 	.short	0x0070
        /*0034*/ 	.byte	0x00, 0xf4, 0x21, 0x00


	//----- nvinfo : EIATTR_KPARAM_INFO
	.align		4
.L_17:
        /*0038*/ 	.byte	0x04, 0x17
        /*003a*/ 	.short	(.L_19 - .L_18)
.L_18:
        /*003c*/ 	.word	0x00000000
        /*0040*/ 	.short	0x000d
        /*0042*/ 	.short	0x0068
        /*0044*/ 	.byte	0x00, 0xf4, 0x21, 0x00


	//----- nvinfo : EIATTR_KPARAM_INFO
	.align		4
.L_19:
        /*0048*/ 	.byte	0x04, 0x17
        /*004a*/ 	.short	(.L_21 - .L_20)
.L_20:
        /*004c*/ 	.word	0x00000000
        /*0050*/ 	.short	0x000c
        /*0052*/ 	.short	0x0060
        /*0054*/ 	.byte	0x00, 0xf4, 0x21, 0x00


	//----- nvinfo : EIATTR_KPARAM_INFO
	.align		4
.L_21:
        /*0058*/ 	.byte	0x04, 0x17
        /*005a*/ 	.short	(.L_23 - .L_22)
.L_22:
        /*005c*/ 	.word	0x00000000
        /*0060*/ 	.short	0x000b
        /*0062*/ 	.short	0x0058
        /*0064*/ 	.byte	0x00, 0xf4, 0x21, 0x00


	//----- nvinfo : EIATTR_KPARAM_INFO
	.align		4
.L_23:
        /*0068*/ 	.byte	0x04, 0x17
        /*006a*/ 	.short	(.L_25 - .L_24)
.L_24:
        /*006c*/ 	.word	0x00000000
        /*0070*/ 	.short	0x000a
        /*0072*/ 	.short	0x0050
        /*0074*/ 	.byte	0x00, 0xf4, 0x21, 0x00


	//----- nvinfo : EIATTR_KPARAM_INFO
	.align		4
.L_25:
        /*0078*/ 	.byte	0x04, 0x17
        /*007a*/ 	.short	(.L_27 - .L_26)
.L_26:
        /*007c*/ 	.word	0x00000000
        /*0080*/ 	.short	0x0009
        /*0082*/ 	.short	0x0048
        /*0084*/ 	.byte	0x00, 0xf4, 0x21, 0x00


	//----- nvinfo : EIATTR_KPARAM_INFO
	.align		4
.L_27:
        /*0088*/ 	.byte	0x04, 0x17
        /*008a*/ 	.short	(.L_29 - .L_28)
.L_28:
        /*008c*/ 	.word	0x00000000
        /*0090*/ 	.short	0x0008
        /*0092*/ 	.short	0x0040
        /*0094*/ 	.byte	0x00, 0xf4, 0x21, 0x00


	//----- nvinfo : EIATTR_KPARAM_INFO
	.align		4
.L_29:
        /*0098*/ 	.byte	0x04, 0x17
        /*009a*/ 	.short	(.L_31 - .L_30)
.L_30:
        /*009c*/ 	.word	0x00000000
        /*00a0*/ 	.short	0x0007
        /*00a2*/ 	.short	0x0038
        /*00a4*/ 	.byte	0x00, 0xf4, 0x21, 0x00


	//----- nvinfo : EIATTR_KPARAM_INFO
	.align		4
.L_31:
        /*00a8*/ 	.byte	0x04, 0x17
        /*00aa*/ 	.short	(.L_33 - .L_32)
.L_32:
        /*00ac*/ 	.word	0x00000000
        /*00b0*/ 	.short	0x0006
        /*00b2*/ 	.short	0x0030
        /*00b4*/ 	.byte	0x00, 0xf4, 0x21, 0x00


	//----- nvinfo : EIATTR_KPARAM_INFO
	.align		4
.L_33:
        /*00b8*/ 	.byte	0x04, 0x17
        /*00ba*/ 	.short	(.L_35 - .L_34)
.L_34:
        /*00bc*/ 	.word	0x00000000
        /*00c0*/ 	.short	0x0005
        /*00c2*/ 	.short	0x0028
        /*00c4*/ 	.byte	0x00, 0xf4, 0x21, 0x00


	//----- nvinfo : EIATTR_KPARAM_INFO
	.align		4
.L_35:
        /*00c8*/ 	.byte	0x04, 0x17
        /*00ca*/ 	.short	(.L_37 - .L_36)
.L_36:
        /*00cc*/ 	.word	0x00000000
        /*00d0*/ 	.short	0x0004
        /*00d2*/ 	.short	0x0020
        /*00d4*/ 	.byte	0x00, 0xf4, 0x21, 0x00


	//----- nvinfo : EIATTR_KPARAM_INFO
	.align		4
.L_37:
        /*00d8*/ 	.byte	0x04, 0x17
        /*00da*/ 	.short	(.L_39 - .L_38)
.L_38:
        /*00dc*/ 	.word	0x00000000
        /*00e0*/ 	.short	0x0003
        /*00e2*/ 	.short	0x0018
        /*00e4*/ 	.byte	0x00, 0xf4, 0x21, 0x00


	//----- nvinfo : EIATTR_KPARAM_INFO
	.align		4
.L_39:
        /*00e8*/ 	.byte	0x04, 0x17
        /*00ea*/ 	.short	(.L_41 - .L_40)
.L_40:
        /*00ec*/ 	.word	0x00000000
        /*00f0*/ 	.short	0x0002
        /*00f2*/ 	.short	0x0010
        /*00f4*/ 	.byte	0x00, 0xf4, 0x21, 0x00


	//----- nvinfo : EIATTR_KPARAM_INFO
	.align		4
.L_41:
        /*00f8*/ 	.byte	0x04, 0x17
        /*00fa*/ 	.short	(.L_43 - .L_42)
.L_42:
        /*00fc*/ 	.word	0x00000000
        /*0100*/ 	.short	0x0001
        /*0102*/ 	.short	0x0008
        /*0104*/ 	.byte	0x00, 0xf4, 0x21, 0x00


	//----- nvinfo : EIATTR_KPARAM_INFO
	.align		4
.L_43:
        /*0108*/ 	.byte	0x04, 0x17
        /*010a*/ 	.short	(.L_45 - .L_44)
.L_44:
        /*010c*/ 	.word	0x00000000
        /*0110*/ 	.short	0x0000
        /*0112*/ 	.short	0x0000
        /*0114*/ 	.byte	0x00, 0xf4, 0x21, 0x00


	//----- nvinfo : EIATTR_SPARSE_MMA_MASK
	.align		4
.L_45:
        /*0118*/ 	.byte	0x03, 0x50
        /*011a*/ 	.short	0x0000


	//----- nvinfo : EIATTR_MAXREG_COUNT
	.align		4
        /*011c*/ 	.byte	0x03, 0x1b
        /*011e*/ 	.short	0x00ff


	//----- nvinfo : EIATTR_EXIT_INSTR_OFFSETS
	.align		4
        /*0120*/ 	.byte	0x04, 0x1c
        /*0122*/ 	.short	(.L_47 - .L_46)


	//   ....[0]....
.L_46:
        /*0124*/ 	.word	0x00000720


	//----- nvinfo : EIATTR_REQNTID
	.align		4
.L_47:
        /*0128*/ 	.byte	0x04, 0x10
        /*012a*/ 	.short	(.L_49 - .L_48)
.L_48:
        /*012c*/ 	.word	0x00000080
        /*0130*/ 	.word	0x00000001
        /*0134*/ 	.word	0x00000001


	//----- nvinfo : EIATTR_CBANK_PARAM_SIZE
	.align		4
.L_49:
        /*0138*/ 	.byte	0x03, 0x19
        /*013a*/ 	.short	0x0084


	//----- nvinfo : EIATTR_PARAM_CBANK
	.align		4
        /*013c*/ 	.byte	0x04, 0x0a
        /*013e*/ 	.short	(.L_51 - .L_50)
	.align		4
.L_50:
        /*0140*/ 	.word	index@(.nv.constant0.triton_poi_fused__native_batch_norm_legit_no_training__unsafe_index_add_convolution_relu_35)
        /*0144*/ 	.short	0x0210
        /*0146*/ 	.short	0x0084


	//----- nvinfo : EIATTR_SW_WAR
	.align		4
.L_51:
        /*0148*/ 	.byte	0x04, 0x36
        /*014a*/ 	.short	(.L_53 - .L_52)
.L_52:
        /*014c*/ 	.word	0x00000008
.L_53:


//--------------------- .nv.callgraph             --------------------------
	.section	.nv.callgraph,"",@"SHT_CUDA_CALLGRAPH"
	.align	4
	.sectionentsize	8
	.align		4
        /*0000*/ 	.word	0x00000000
	.align		4
        /*0004*/ 	.word	0xffffffff
	.align		4
        /*0008*/ 	.word	0x00000000
	.align		4
        /*000c*/ 	.word	0xfffffffe
	.align		4
        /*0010*/ 	.word	0x00000000
	.align		4
        /*0014*/ 	.word	0xfffffffd
	.align		4
        /*0018*/ 	.word	0x00000000
	.align		4
        /*001c*/ 	.word	0xfffffffc


//--------------------- .nv.constant4             --------------------------
	.section	.nv.constant4,"a",@progbits
	.align	8
	.align		8
.nv.constant4:
        /*0000*/ 	.dword	_$_str
	.align		8
        /*0008*/ 	.dword	_$_str_$_2


//--------------------- .text.triton_poi_fused__native_batch_norm_legit_no_training__unsafe_index_add_convolution_relu_35 --------------------------
	.section	.text.triton_poi_fused__native_batch_norm_legit_no_training__unsafe_index_add_convolution_relu_35,"ax",@progbits
	.align	128
        .global         triton_poi_fused__native_batch_norm_legit_no_training__unsafe_index_add_convolution_relu_35
        .type           triton_poi_fused__native_batch_norm_legit_no_training__unsafe_index_add_convolution_relu_35,@function
        .size           triton_poi_fused__native_batch_norm_legit_no_training__unsafe_index_add_convolution_relu_35,(.L_x_1 - triton_poi_fused__native_batch_norm_legit_no_training__unsafe_index_add_convolution_relu_35)
        .other          triton_poi_fused__native_batch_norm_legit_no_training__unsafe_index_add_convolution_relu_35,@"STO_CUDA_ENTRY STV_DEFAULT"
triton_poi_fused__native_batch_norm_legit_no_training__unsafe_index_add_convolution_relu_35:
.text.triton_poi_fused__native_batch_norm_legit_no_training__unsafe_index_add_convolution_relu_35:
[----:B------:R-:W-:Y:S01]  /*0000*/  LDC R1, c[0x0][0x28] ;  /* 0x00000a00ff017b82 */ /* 0x000fe20000000800 */
[----:B------:R-:W1:Y:S07]  /*0010*/  S2R R2, SR_TID.X ;  /* 0x0000000000027919 */ /* 0x000e6e0000002100 */
[----:B------:R-:W2:Y:S01]  /*0020*/  LDC.64 R8, c[0x0][0x238] ;  /* 0x00008e00ff087b82 */ /* 0x000ea20000000a00 */
[----:B------:R-:W-:Y:S01]  /*0030*/  ULDC.64 UR4, c[0x0][0x208] ;  /* 0x0000820000047ab9 */ /* 0x000fe20000000a00 */
[----:B------:R-:W-:Y:S01]  /*0040*/  ULDC.64 UR6, c[0x0][0x240] ;  /* 0x0000900000067ab9 */ /* 0x000fe20000000a00 */
[----:B------:R-:W3:Y:S05]  /*0050*/  S2R R7, SR_CTAID.X ;  /* 0x0000000000077919 */ /* 0x000eea0000002500 */
[----:B------:R-:W4:Y:S08]  /*0060*/  LDC.64 R24, c[0x0][0x228] ;  /* 0x00008a00ff187b82 */ /* 0x000f300000000a00 */
[----:B------:R-:W5:Y:S08]  /*0070*/  LDC.64 R26, c[0x0][0x220] ;  /* 0x00008800ff1a7b82 */ /* 0x000f700000000a00 */
[----:B------:R-:W4:Y:S01]  /*0080*/  LDC.64 R18, c[0x0][0x230] ;  /* 0x00008c00ff127b82 */ /* 0x000f220000000a00 */
[----:B-1----:R-:W-:-:S07]  /*0090*/  LOP3.LUT R2, R2, 0x7f, RZ, 0xc0, !PT ;  /* 0x0000007f02027812 */ /* 0x002fce00078ec0ff */
[----:B------:R-:W1:Y:S01]  /*00a0*/  LDC.64 R22, c[0x0][0x218] ;  /* 0x00008600ff167b82 */ /* 0x000e620000000a00 */
[----:B---3--:R-:W-:-:S07]  /*00b0*/  IMAD R2, R7, 0x80, R2 ;  /* 0x0000008007027824 */ /* 0x008fce00078e0202 */
[----:B------:R-:W3:Y:S01]  /*00c0*/  LDC.64 R20, c[0x0][0x210] ;  /* 0x00008400ff147b82 */ /* 0x000ee20000000a00 */
[----:B------:R-:W-:-:S04]  /*00d0*/  SHF.R.S32.HI R3, RZ, 0x1f, R2 ;  /* 0x0000001fff037819 */ /* 0x000fc80000011402 */
[----:B------:R-:W-:-:S04]  /*00e0*/  LEA.HI R3, R3, R2, RZ, 0x4 ;  /* 0x0000000203037211 */ /* 0x000fc800078f20ff */
[----:B------:R-:W-:Y:S02]  /*00f0*/  SHF.R.S32.HI R0, RZ, 0x4, R3 ;  /* 0x00000004ff007819 */ /* 0x000fe40000011403 */
[----:B------:R-:W-:Y:S02]  /*0100*/  LOP3.LUT R5, R3, 0xfffffff0, RZ, 0xc0, !PT ;  /* 0xfffffff003057812 */ /* 0x000fe400078ec0ff */
[----:B------:R-:W-:-:S03]  /*0110*/  LEA.HI R4, R0, R0, RZ, 0x4 ;  /* 0x0000000000047211 */ /* 0x000fc600078f20ff */
[----:B------:R-:W-:Y:S01]  /*0120*/  IMAD.IADD R5, R2, 0x1, -R5 ;  /* 0x0000000102057824 */ /* 0x000fe200078e0a05 */
[----:B------:R-:W-:-:S03]  /*0130*/  LOP3.LUT R3, R4, 0xfffffff0, RZ, 0xc0, !PT ;  /* 0xfffffff004037812 */ /* 0x000fc600078ec0ff */
[----:B--2---:R-:W-:Y:S01]  /*0140*/  IMAD.WIDE R4, R5, 0x8, R8 ;  /* 0x0000000805047825 */ /* 0x004fe200078e0208 */
[----:B------:R-:W-:-:S05]  /*0150*/  IADD3 R3, R0, -R3, RZ ;  /* 0x8000000300037210 */ /* 0x000fca0007ffe0ff */
[----:B------:R-:W-:Y:S01]  /*0160*/  IMAD.WIDE R8, R3, 0x8, R8 ;  /* 0x0000000803087825 */ /* 0x000fe200078e0208 */
[----:B------:R-:W2:Y:S05]  /*0170*/  LDG.E.EL.64 R4, desc[UR4][R4.64] ;  /* 0x0000000404047981 */ /* 0x000eaa000c2e1b00 */
[----:B------:R-:W2:Y:S01]  /*0180*/  LDG.E.EL.64 R8, desc[UR4][R8.64] ;  /* 0x0000000408087981 */ /* 0x000ea2000c2e1b00 */
[----:B------:R-:W-:Y:S02]  /*0190*/  SHF.R.S32.HI R3, RZ, 0x18, R7 ;  /* 0x00000018ff037819 */ /* 0x000fe40000011407 */
[----:B------:R-:W1:Y:S02]  /*01a0*/  LDC.64 R6, c[0x0][0x270] ;  /* 0x00009c00ff067b82 */ /* 0x000e640000000a00 */
[----:B------:R-:W-:-:S04]  /*01b0*/  SGXT R3, R3, 0x1 ;  /* 0x000000010303781a */ /* 0x000fc80000000200 */
[----:B------:R-:W-:-:S04]  /*01c0*/  LEA.HI R3, R3, R2, RZ, 0x8 ;  /* 0x0000000203037211 */ /* 0x000fc800078f40ff */
[----:B------:R-:W-:-:S04]  /*01d0*/  SHF.R.S32.HI R3, RZ, 0x8, R3 ;  /* 0x00000008ff037819 */ /* 0x000fc80000011403 */
[C---:B------:R-:W-:Y:S01]  /*01e0*/  LEA.HI R0, R3.reuse, R3, RZ, 0x2 ;  /* 0x0000000303007211 */ /* 0x040fe200078f10ff */
[----:B------:R-:W-:-:S03]  /*01f0*/  IMAD.SHL.U32 R11, R3, 0x40, RZ ;  /* 0x00000040030b7824 */ /* 0x000fc600078e00ff */
[----:B------:R-:W-:-:S05]  /*0200*/  LOP3.LUT R0, R0, 0xfffffffc, RZ, 0xc0, !PT ;  /* 0xfffffffc00007812 */ /* 0x000fca00078ec0ff */
[----:B------:R-:W-:-:S04]  /*0210*/  IMAD.IADD R0, R3, 0x1, -R0 ;  /* 0x0000000103007824 */ /* 0x000fc800078e0a00 */
[----:B01----:R-:W-:-:S05]  /*0220*/  IMAD.WIDE R6, R0, 0x4, R6 ;  /* 0x0000000400067825 */ /* 0x003fca00078e0206 */
[----:B------:R-:W2:Y:S01]  /*0230*/  LDG.E.EL R3, desc[UR4][R6.64] ;  /* 0x0000000406037981 */ /* 0x000ea2000c2e1900 */
[----:B----4-:R-:W-:-:S04]  /*0240*/  IMAD.WIDE R24, R0, 0x4, R24 ;  /* 0x0000000400187825 */ /* 0x010fc800078e0218 */
[C---:B-----5:R-:W-:Y:S02]  /*0250*/  IMAD.WIDE R26, R2.reuse, 0x4, R26 ;  /* 0x00000004021a7825 */ /* 0x060fe400078e021a */
[----:B------:R-:W4:Y:S02]  /*0260*/  LDG.E.EL R24, desc[UR4][R24.64] ;  /* 0x0000000418187981 */ /* 0x000f24000c2e1900 */
[----:B------:R-:W-:Y:S02]  /*0270*/  IMAD.WIDE R18, R2, 0x4, R18 ;  /* 0x0000000402127825 */ /* 0x000fe400078e0212 */
[----:B------:R-:W4:Y:S02]  /*0280*/  LDG.E R7, desc[UR4][R26.64] ;  /* 0x000000041a077981 */ /* 0x000f24000c1e1900 */
[----:B------:R-:W-:Y:S02]  /*0290*/  IMAD.WIDE R22, R0, 0x4, R22 ;  /* 0x0000000400167825 */ /* 0x000fe400078e0216 */
[----:B------:R-:W5:Y:S02]  /*02a0*/  LDG.E R18, desc[UR4][R18.64] ;  /* 0x0000000412127981 */ /* 0x000f64000c1e1900 */
[----:B---3--:R-:W-:-:S02]  /*02b0*/  IMAD.WIDE R20, R2, 0x4, R20 ;  /* 0x0000000402147825 */ /* 0x008fc400078e0214 */
[----:B------:R-:W3:Y:S01]  /*02c0*/  LDG.E.EL R22, desc[UR4][R22.64] ;  /* 0x0000000416167981 */ /* 0x000ee2000c2e1900 */
[----:B--2---:R-:W-:-:S04]  /*02d0*/  SHF.R.U32.HI R28, RZ, 0x1c, R5 ;  /* 0x0000001cff1c7819 */ /* 0x004fc80000011605 */
[----:B------:R-:W-:Y:S02]  /*02e0*/  LOP3.LUT R28, R28, 0x8, RZ, 0xc0, !PT ;  /* 0x000000081c1c7812 */ /* 0x000fe400078ec0ff */
[----:B------:R-:W-:Y:S02]  /*02f0*/  SHF.R.U32.HI R13, RZ, 0x1c, R9 ;  /* 0x0000001cff0d7819 */ /* 0x000fe40000011609 */
[--C-:B------:R-:W-:Y:S02]  /*0300*/  IADD3 R28, P1, P2, R28, R4, R11.reuse ;  /* 0x000000041c1c7210 */ /* 0x100fe40007a3e00b */
[----:B------:R-:W-:Y:S02]  /*0310*/  LOP3.LUT R13, R13, 0x8, RZ, 0xc0, !PT ;  /* 0x000000080d0d7812 */ /* 0x000fe400078ec0ff */
[----:B------:R-:W-:Y:S02]  /*0320*/  SHF.R.S32.HI R11, RZ, 0x1f, R11 ;  /* 0x0000001fff0b7819 */ /* 0x000fe4000001140b */
[----:B------:R-:W-:-:S02]  /*0330*/  IADD3 R4, P0, R8, R13, RZ ;  /* 0x0000000d08047210 */ /* 0x000fc40007f1e0ff */
[----:B------:R-:W-:Y:S02]  /*0340*/  IADD3.X R5, RZ, R5, R11, P1, P2 ;  /* 0x00000005ff057210 */ /* 0x000fe40000fe440b */
[----:B------:R-:W-:Y:S01]  /*0350*/  IADD3.X R8, RZ, R9, RZ, P0, !PT ;  /* 0x00000009ff087210 */ /* 0x000fe200007fe4ff */
[----:B------:R-:W0:Y:S01]  /*0360*/  LDC.64 R10, c[0x0][0x248] ;  /* 0x00009200ff0a7b82 */ /* 0x000e220000000a00 */
[----:B------:R-:W-:-:S04]  /*0370*/  LEA R28, P0, R4, R28, 0x3 ;  /* 0x0000001c041c7211 */ /* 0x000fc800078018ff */
[----:B------:R-:W-:-:S03]  /*0380*/  LEA.HI.X R5, R4, R5, R8, 0x3, P0 ;  /* 0x0000000504057211 */ /* 0x000fc600000f1c08 */
[----:B------:R-:W1:Y:S01]  /*0390*/  LDC.64 R8, c[0x0][0x258] ;  /* 0x00009600ff087b82 */ /* 0x000e620000000a00 */
[C---:B------:R-:W-:Y:S01]  /*03a0*/  SHF.L.U64.HI R12, R28.reuse, 0x2, R5 ;  /* 0x000000021c0c7819 */ /* 0x040fe20000010205 */
[----:B------:R-:W-:-:S05]  /*03b0*/  IMAD.SHL.U32 R28, R28, 0x4, RZ ;  /* 0x000000041c1c7824 */ /* 0x000fca00078e00ff */
[----:B------:R-:W-:-:S04]  /*03c0*/  IADD3 R16, P0, R28, UR6, RZ ;  /* 0x000000061c107c10 */ /* 0x000fc8000ff1e0ff */
[----:B------:R-:W-:Y:S01]  /*03d0*/  IADD3.X R17, R12, UR7, RZ, P0, !PT ;  /* 0x000000070c117c10 */ /* 0x000fe200087fe4ff */
[----:B------:R-:W-:Y:S02]  /*03e0*/  ULDC.64 UR6, c[0x0][0x250] ;  /* 0x0000940000067ab9 */ /* 0x000fe40000000a00 */
[----:B------:R-:W-:Y:S02]  /*03f0*/  IADD3 R14, P0, R28, UR6, RZ ;  /* 0x000000061c0e7c10 */ /* 0x000fe4000ff1e0ff */
[----:B------:R2:W3:Y:S02]  /*0400*/  LDG.E.EL R4, desc[UR4][R16.64] ;  /* 0x0000000410047981 */ /* 0x0004e4000c2e1900 */
[----:B------:R-:W-:Y:S01]  /*0410*/  IADD3.X R15, R12, UR7, RZ, P0, !PT ;  /* 0x000000070c0f7c10 */ /* 0x000fe200087fe4ff */
[----:B------:R-:W-:Y:S02]  /*0420*/  ULDC.64 UR6, c[0x0][0x260] ;  /* 0x0000980000067ab9 */ /* 0x000fe40000000a00 */
[----:B------:R-:W-:-:S02]  /*0430*/  IADD3 R28, P0, R28, UR6, RZ ;  /* 0x000000061c1c7c10 */ /* 0x000fc4000ff1e0ff */
[----:B------:R0:W3:Y:S02]  /*0440*/  LDG.E.EL R5, desc[UR4][R14.64] ;  /* 0x000000040e057981 */ /* 0x0000e4000c2e1900 */
[----:B------:R-:W-:Y:S01]  /*0450*/  IADD3.X R29, R12, UR7, RZ, P0, !PT ;  /* 0x000000070c1d7c10 */ /* 0x000fe200087fe4ff */
[C---:B-1----:R-:W-:Y:S01]  /*0460*/  IMAD.WIDE R8, R0.reuse, 0x4, R8 ;  /* 0x0000000400087825 */ /* 0x042fe200078e0208 */
[----:B------:R-:W1:Y:S03]  /*0470*/  LDC.64 R12, c[0x0][0x268] ;  /* 0x00009a00ff0c7b82 */ /* 0x000e660000000a00 */
[C---:B0-----:R-:W-:Y:S01]  /*0480*/  IMAD.WIDE R10, R0.reuse, 0x4, R10 ;  /* 0x00000004000a7825 */ /* 0x041fe200078e020a */
[----:B------:R-:W3:Y:S04]  /*0490*/  LDG.E.EL R6, desc[UR4][R28.64] ;  /* 0x000000041c067981 */ /* 0x000ee8000c2e1900 */
[----:B--2---:R-:W0:Y:S01]  /*04a0*/  LDC.64 R16, c[0x0][0x278] ;  /* 0x00009e00ff107b82 */ /* 0x004e220000000a00 */
[----:B------:R-:W3:Y:S04]  /*04b0*/  LDG.E.EL R8, desc[UR4][R8.64] ;  /* 0x0000000408087981 */ /* 0x000ee8000c2e1900 */
[----:B------:R-:W2:Y:S03]  /*04c0*/  LDG.E.EL R11, desc[UR4][R10.64] ;  /* 0x000000040a0b7981 */ /* 0x000ea6000c2e1900 */
[----:B------:R-:W4:Y:S01]  /*04d0*/  LDC.64 R14, c[0x0][0x280] ;  /* 0x0000a000ff0e7b82 */ /* 0x000f220000000a00 */
[----:B------:R-:W2:Y:S01]  /*04e0*/  LDG.E R9, desc[UR4][R20.64] ;  /* 0x0000000414097981 */ /* 0x000ea2000c1e1900 */
[----:B-1----:R-:W-:-:S06]  /*04f0*/  IMAD.WIDE R12, R0, 0x4, R12 ;  /* 0x00000004000c7825 */ /* 0x002fcc00078e020c */
[----:B------:R-:W2:Y:S01]  /*0500*/  LDG.E.EL R12, desc[UR4][R12.64] ;  /* 0x000000040c0c7981 */ /* 0x000ea2000c2e1900 */
[----:B0-----:R-:W-:-:S06]  /*0510*/  IMAD.WIDE R16, R0, 0x4, R16 ;  /* 0x0000000400107825 */ /* 0x001fcc00078e0210 */
[----:B------:R-:W2:Y:S01]  /*0520*/  LDG.E.EL R16, desc[UR4][R16.64] ;  /* 0x0000000410107981 */ /* 0x000ea2000c2e1900 */
[----:B----4-:R-:W-:-:S06]  /*0530*/  IMAD.WIDE R14, R0, 0x4, R14 ;  /* 0x00000004000e7825 */ /* 0x010fcc00078e020e */
[----:B------:R-:W4:Y:S01]  /*0540*/  LDG.E.EL R15, desc[UR4][R14.64] ;  /* 0x000000040e0f7981 */ /* 0x000f22000c2e1900 */
[----:B------:R-:W-:-:S04]  /*0550*/  FADD R3, R3, 9.9999997473787516356e-06 ;  /* 0x3727c5ac03037421 */ /* 0x000fc80000000000 */
[----:B------:R-:W0:Y:S01]  /*0560*/  MUFU.SQRT R0, R3 ;  /* 0x0000000300007308 */ /* 0x000e220000002000 */
[----:B------:R-:W-:Y:S01]  /*0570*/  FADD R7, R7, R24 ;  /* 0x0000001807077221 */ /* 0x000fe20000000000 */
[C---:B0-----:R-:W-:Y:S02]  /*0580*/  FSETP.GT.AND P0, PT, R0.reuse, 8.50705917302346158658e+37, PT ;  /* 0x7e8000000000780b */ /* 0x041fe40003f04000 */
[----:B------:R-:W-:Y:S01]  /*0590*/  FSETP.GEU.AND P1, PT, R0, 1.175494350822287508e-38, PT ;  /* 0x008000000000780b */ /* 0x000fe20003f2e000 */
[----:B-----5:R-:W-:Y:S01]  /*05a0*/  FADD R18, R18, R7 ;  /* 0x0000000712127221 */ /* 0x020fe20000000000 */
[----:B------:R-:W-:-:S09]  /*05b0*/  HFMA2.MMA R7, -RZ, RZ, 1.625, 0 ;  /* 0x3e800000ff077435 */ /* 0x000fd200000001ff */
[----:B------:R-:W-:-:S04]  /*05c0*/  @P0 FMUL R0, R0, 0.25 ;  /* 0x3e80000000000820 */ /* 0x000fc80000400000 */
[----:B------:R-:W-:-:S06]  /*05d0*/  @!P1 FMUL R0, R0, 16777216 ;  /* 0x4b80000000009820 */ /* 0x000fcc0000400000 */
[----:B------:R-:W0:Y:S01]  /*05e0*/  MUFU.RCP R0, R0 ;  /* 0x0000000000007308 */ /* 0x000e220000001000 */
[----:B------:R-:W-:-:S05]  /*05f0*/  FSEL R7, R7, 1, P0 ;  /* 0x3f80000007077808 */ /* 0x000fca0000000000 */
[----:B------:R-:W-:-:S04]  /*0600*/  @!P1 FMUL R7, R7, 16777216 ;  /* 0x4b80000007079820 */ /* 0x000fc80000400000 */
[----:B0-----:R-:W-:Y:S01]  /*0610*/  FMUL R7, R0, R7 ;  /* 0x0000000700077220 */ /* 0x001fe20000400000 */
[----:B---3--:R-:W-:-:S04]  /*0620*/  FADD R5, R8, R5 ;  /* 0x0000000508057221 */ /* 0x008fc80000000000 */
[----:B------:R-:W-:Y:S01]  /*0630*/  FADD R5, R6, R5 ;  /* 0x0000000506057221 */ /* 0x000fe20000000000 */
[----:B--2---:R-:W-:Y:S01]  /*0640*/  FADD R4, R11, R4 ;  /* 0x000000040b047221 */ /* 0x004fe20000000000 */
[----:B------:R-:W-:-:S03]  /*0650*/  FADD R9, R9, R22 ;  /* 0x0000001609097221 */ /* 0x000fc60000000000 */
[----:B------:R-:W-:Y:S02]  /*0660*/  FADD R3, R4, R5 ;  /* 0x0000000504037221 */ /* 0x000fe40000000000 */
[----:B------:R-:W0:Y:S01]  /*0670*/  LDC.64 R4, c[0x0][0x288] ;  /* 0x0000a200ff047b82 */ /* 0x000e220000000a00 */
[----:B------:R-:W-:-:S04]  /*0680*/  FADD R18, R9, R18 ;  /* 0x0000001209127221 */ /* 0x000fc80000000000 */
[----:B------:R-:W-:-:S04]  /*0690*/  FADD R3, R3, R18 ;  /* 0x0000001203037221 */ /* 0x000fc80000000000 */
[----:B------:R-:W-:-:S04]  /*06a0*/  FADD R12, -R12, R3 ;  /* 0x000000030c0c7221 */ /* 0x000fc80000000100 */
[----:B------:R-:W-:-:S04]  /*06b0*/  FMUL R7, R12, R7 ;  /* 0x000000070c077220 */ /* 0x000fc80000400000 */
[----:B----4-:R-:W-:Y:S01]  /*06c0*/  FFMA R7, R16, R7, R15 ;  /* 0x0000000710077223 */ /* 0x010fe2000000000f */
[----:B0-----:R-:W-:-:S04]  /*06d0*/  IMAD.WIDE R4, R2, 0x4, R4 ;  /* 0x0000000402047825 */ /* 0x001fc800078e0204 */
[----:B------:R-:W-:-:S04]  /*06e0*/  FSETP.GEU.AND P0, PT, R7, RZ, PT ;  /* 0x000000ff0700720b */ /* 0x000fc80003f0e000 */
[----:B------:R-:W-:Y:S01]  /*06f0*/  FSEL R7, R7, RZ, P0 ;  /* 0x000000ff07077208 */ /* 0x000fe20000000000 */
[----:B------:R-:W-:Y:S04]  /*0700*/  STG.E desc[UR4][R20.64], R3 ;  /* 0x0000000314007986 */ /* 0x000fe8000c101904 */
[----:B------:R-:W-:Y:S01]  /*0710*/  STG.E desc[UR4][R4.64], R7 ;  /* 0x0000000704007986 */ /* 0x000fe2000c101904 */
[----:B------:R-:W-:Y:S05]  /*0720*/  EXIT ;  /* 0x000000000000794d */ /* 0x000fea0003800000 */
.L_x_0:
[----:B------:R-:W-:-:S00]  /*0730*/  BRA `(.L_x_0) ;  /* 0xfffffffc00fc7947 */ /* 0x000fc0000383ffff */
[----:B------:R-:W-:-:S00]  /*0740*/  NOP ;  /* 0x0000000000007918 */ /* 0x000fc00000000000 */
        /* <DEDUP_REMOVED lines=11> */
.L_x_1:


//--------------------- .nv.global.init           --------------------------
	.section	.nv.global.init,"aw",@progbits
.nv.global.init:
	.type		_$_str,@object
	.size		_$_str,(_$_str_$_2 - _$_str)
_$_str:
        /*0000*/ 	.byte	0x5f, 0x5f, 0x43, 0x55, 0x44, 0x41, 0x5f, 0x46, 0x54, 0x5a, 0x00
	.type		_$_str_$_2,@object
	.size		_$_str_$_2,(.L_1 - _$_str_$_2)
_$_str_$_2:
        /*000b*/ 	.byte	0x5f, 0x5f, 0x43, 0x55, 0x44, 0x41, 0x5f, 0x50, 0x52, 0x45, 0x43, 0x5f, 0x53, 0x51, 0x52, 0x54
        /*001b*/ 	.byte	0x00
.L_1:


//--------------------- .nv.constant0.triton_poi_fused__native_batch_norm_legit_no_training__unsafe_index_add_convolution_relu_35 --------------------------
	.section	.nv.constant0.triton_poi_fused__native_batch_norm_legit_no_training__unsafe_index_add_convolution_relu_35,"a",@progbits
	.sectionflags	@""
	.align	4
.nv.constant0.triton_poi_fused__native_batch_norm_legit_no_training__unsafe_index_add_convolution_relu_35:
	.zero		660
